//
// Generated by NVIDIA NVVM Compiler
//
// Compiler Build ID: CL-36424714
// Cuda compilation tools, release 13.0, V13.0.88
// Based on NVVM 20.0.0
//

.version 9.0
.target sm_100
.address_size 64

	// .globl	_Z6vecAbsPKfPfi
.extern .shared .align 16 .b8 cache[];

.visible .entry _Z6vecAbsPKfPfi(
	.param .u64 .ptr .align 1 _Z6vecAbsPKfPfi_param_0,
	.param .u64 .ptr .align 1 _Z6vecAbsPKfPfi_param_1,
	.param .u32 _Z6vecAbsPKfPfi_param_2
)
{
	.reg .pred 	%p<9>;
	.reg .b32 	%r<19>;
	.reg .b32 	%f<13>;
	.reg .b64 	%rd<9>;

	ld.param.u64 	%rd2, [_Z6vecAbsPKfPfi_param_0];
	ld.param.u64 	%rd3, [_Z6vecAbsPKfPfi_param_1];
	ld.param.u32 	%r11, [_Z6vecAbsPKfPfi_param_2];
	mov.u32 	%r18, %ntid.x;
	mov.u32 	%r2, %ctaid.x;
	mov.u32 	%r3, %tid.x;
	mad.lo.s32 	%r17, %r18, %r2, %r3;
	setp.ge.s32 	%p1, %r17, %r11;
	mov.f32 	%f12, 0f00000000;
	@%p1 bra 	$L__BB0_3;
	mov.u32 	%r12, %nctaid.x;
	mul.lo.s32 	%r5, %r18, %r12;
	cvta.to.global.u64 	%rd1, %rd2;
	mov.f32 	%f12, 0f00000000;
$L__BB0_2:
	mul.wide.s32 	%rd4, %r17, 4;
	add.s64 	%rd5, %rd1, %rd4;
	ld.global.f32 	%f7, [%rd5];
	abs.f32 	%f8, %f7;
	setp.gt.f32 	%p2, %f8, %f12;
	selp.f32 	%f12, %f8, %f12, %p2;
	add.s32 	%r17, %r17, %r5;
	setp.lt.s32 	%p3, %r17, %r11;
	@%p3 bra 	$L__BB0_2;
$L__BB0_3:
	shl.b32 	%r13, %r3, 2;
	mov.u32 	%r14, cache;
	add.s32 	%r8, %r14, %r13;
	st.shared.f32 	[%r8], %f12;
	bar.sync 	0;
	setp.lt.u32 	%p4, %r18, 2;
	@%p4 bra 	$L__BB0_8;
$L__BB0_4:
	mov.u32 	%r9, %r18;
	shr.u32 	%r18, %r9, 1;
	setp.ge.u32 	%p5, %r3, %r18;
	@%p5 bra 	$L__BB0_7;
	shl.b32 	%r15, %r18, 2;
	add.s32 	%r16, %r8, %r15;
	ld.shared.f32 	%f4, [%r16];
	ld.shared.f32 	%f9, [%r8];
	setp.leu.f32 	%p6, %f4, %f9;
	@%p6 bra 	$L__BB0_7;
	st.shared.f32 	[%r8], %f4;
$L__BB0_7:
	bar.sync 	0;
	setp.gt.u32 	%p7, %r9, 3;
	@%p7 bra 	$L__BB0_4;
$L__BB0_8:
	setp.ne.s32 	%p8, %r3, 0;
	@%p8 bra 	$L__BB0_10;
	ld.shared.f32 	%f10, [cache];
	cvta.to.global.u64 	%rd6, %rd3;
	mul.wide.u32 	%rd7, %r2, 4;
	add.s64 	%rd8, %rd6, %rd7;
	st.global.f32 	[%rd8], %f10;
$L__BB0_10:
	ret;

}


// ===== COMPILED SASS (sm_100) =====

	.target	sm_100

	.elftype	@"ET_EXEC"


//--------------------- .note.nv.tkinfo           --------------------------
	.section	.note.nv.tkinfo,"",@"SHT_NOTE"
	.sectionflags	@"SHF_NOTE_NV_TKINFO"
	.tkinfo
        /*0018*/ 	.word	0x00000002
        /*0030*/ 	.string	""
        /*0030*/ 	.string	"ptxas"
        /*0030*/ 	.string	"Cuda compilation tools, release 13.0, V13.0.88"
        /*0030*/ 	.string	"Build cuda_13.0.r13.0/compiler.36424714_0"
        /*0030*/ 	.string	"-arch sm_100 -m 64 "



//--------------------- .note.nv.cuinfo           --------------------------
	.section	.note.nv.cuinfo,"",@"SHT_NOTE"
	.sectionflags	@"SHF_NOTE_NV_CUINFO"
        /*0018*/ 	.short	0x0002
        /*001a*/ 	.short	0x0064
        /*001c*/ 	.short	0x0082
	.zero		2


//--------------------- .nv.info                  --------------------------
	.section	.nv.info,"",@"SHT_CUDA_INFO"
	.align	4


	//----- nvinfo : EIATTR_REGCOUNT
	.align		4
        /*0000*/ 	.byte	0x04, 0x2f
        /*0002*/ 	.short	(.L_1 - .L_0)
	.align		4
.L_0:
        /*0004*/ 	.word	index@(_Z6vecAbsPKfPfi)
        /*0008*/ 	.word	0x0000000e


	//----- nvinfo : EIATTR_FRAME_SIZE
	.align		4
.L_1:
        /*000c*/ 	.byte	0x04, 0x11
        /*000e*/ 	.short	(.L_3 - .L_2)
	.align		4
.L_2:
        /*0010*/ 	.word	index@(_Z6vecAbsPKfPfi)
        /*0014*/ 	.word	0x00000000


	//----- nvinfo : EIATTR_MIN_STACK_SIZE
	.align		4
.L_3:
        /*0018*/ 	.byte	0x04, 0x12
        /*001a*/ 	.short	(.L_5 - .L_4)
	.align		4
.L_4:
        /*001c*/ 	.word	index@(_Z6vecAbsPKfPfi)
        /*0020*/ 	.word	0x00000000
.L_5:


//--------------------- .nv.compat                --------------------------
	.section	.nv.compat,"",@"SHT_CUDA_COMPAT_INFO"
	.align	4
        /*0000*/ 	.byte	0x02, 0x09, 0x00, 0x00, 0x02, 0x02, 0x01, 0x00, 0x02, 0x05, 0x05, 0x00, 0x03, 0x07, 0x01, 0x01
        /*0010*/ 	.byte	0x02, 0x03, 0x00, 0x00, 0x02, 0x06, 0x01, 0x00, 0x04, 0x0b, 0x08, 0x00, 0x09, 0x00, 0x00, 0x00
        /*0020*/ 	.byte	0x00, 0x00, 0x00, 0x00


//--------------------- .nv.info._Z6vecAbsPKfPfi  --------------------------
	.section	.nv.info._Z6vecAbsPKfPfi,"",@"SHT_CUDA_INFO"
	.sectionflags	@""
	.align	4


	//----- nvinfo : EIATTR_CUDA_API_VERSION
	.align		4
        /*0000*/ 	.byte	0x04, 0x37
        /*0002*/ 	.short	(.L_7 - .L_6)
.L_6:
        /*0004*/ 	.word	0x00000082


	//----- nvinfo : EIATTR_KPARAM_INFO
	.align		4
.L_7:
        /*0008*/ 	.byte	0x04, 0x17
        /*000a*/ 	.short	(.L_9 - .L_8)
.L_8:
        /*000c*/ 	.word	0x00000000
        /*0010*/ 	.short	0x0002
        /*0012*/ 	.short	0x0010
        /*0014*/ 	.byte	0x00, 0xf0, 0x11, 0x00


	//----- nvinfo : EIATTR_KPARAM_INFO
	.align		4
.L_9:
        /*0018*/ 	.byte	0x04, 0x17
        /*001a*/ 	.short	(.L_11 - .L_10)
.L_10:
        /*001c*/ 	.word	0x00000000
        /*0020*/ 	.short	0x0001
        /*0022*/ 	.short	0x0008
        /*0024*/ 	.byte	0x00, 0xf5, 0x21, 0x00


	//----- nvinfo : EIATTR_KPARAM_INFO
	.align		4
.L_11:
        /*0028*/ 	.byte	0x04, 0x17
        /*002a*/ 	.short	(.L_13 - .L_12)
.L_12:
        /*002c*/ 	.word	0x00000000
        /*0030*/ 	.short	0x0000
        /*0032*/ 	.short	0x0000
        /*0034*/ 	.byte	0x00, 0xf5, 0x21, 0x00


	//----- nvinfo : EIATTR_SPARSE_MMA_MASK
	.align		4
.L_13:
        /*0038*/ 	.byte	0x03, 0x50
        /*003a*/ 	.short	0x0000


	//----- nvinfo : EIATTR_MAXREG_COUNT
	.align		4
        /*003c*/ 	.byte	0x03, 0x1b
        /*003e*/ 	.short	0x00ff


	//----- nvinfo : EIATTR_NUM_BARRIERS
	.align		4
        /*0040*/ 	.byte	0x02, 0x4c
        /*0042*/ 	.byte	0x01
	.zero		1


	//----- nvinfo : EIATTR_MERCURY_ISA_VERSION
	.align		4
        /*0044*/ 	.byte	0x03, 0x5f
        /*0046*/ 	.short	0x0101


	//----- nvinfo : EIATTR_VRC_CTA_INIT_COUNT
	.align		4
        /*0048*/ 	.byte	0x02, 0x4a
	.zero		1
	.zero		1


	//----- nvinfo : EIATTR_EXIT_INSTR_OFFSETS
	.align		4
        /*004c*/ 	.byte	0x04, 0x1c
        /*004e*/ 	.short	(.L_15 - .L_14)


	//   ....[0]....
.L_14:
        /*0050*/ 	.word	0x000002f0


	//   ....[1]....
        /*0054*/ 	.word	0x00000370


	//----- nvinfo : EIATTR_CRS_STACK_SIZE
	.align		4
.L_15:
        /*0058*/ 	.byte	0x04, 0x1e
        /*005a*/ 	.short	(.L_17 - .L_16)
.L_16:
        /*005c*/ 	.word	0x00000000


	//----- nvinfo : EIATTR_CBANK_PARAM_SIZE
	.align		4
.L_17:
        /*0060*/ 	.byte	0x03, 0x19
        /*0062*/ 	.short	0x0014


	//----- nvinfo : EIATTR_PARAM_CBANK
	.align		4
        /*0064*/ 	.byte	0x04, 0x0a
        /*0066*/ 	.short	(.L_19 - .L_18)
	.align		4
.L_18:
        /*0068*/ 	.word	index@(.nv.constant0._Z6vecAbsPKfPfi)
        /*006c*/ 	.short	0x0380
        /*006e*/ 	.short	0x0014


	//----- nvinfo : EIATTR_SW_WAR
	.align		4
.L_19:
        /*0070*/ 	.byte	0x04, 0x36
        /*0072*/ 	.short	(.L_21 - .L_20)
.L_20:
        /*0074*/ 	.word	0x00000008
.L_21:


//--------------------- .nv.callgraph             --------------------------
	.section	.nv.callgraph,"",@"SHT_CUDA_CALLGRAPH"
	.align	4
	.sectionentsize	8
	.align		4
        /*0000*/ 	.word	0x00000000
	.align		4
        /*0004*/ 	.word	0xffffffff
	.align		4
        /*0008*/ 	.word	0x00000000
	.align		4
        /*000c*/ 	.word	0xfffffffe
	.align		4
        /*0010*/ 	.word	0x00000000
	.align		4
        /*0014*/ 	.word	0xfffffffd
	.align		4
        /*0018*/ 	.word	0x00000000
	.align		4
        /*001c*/ 	.word	0xfffffffc


//--------------------- .text._Z6vecAbsPKfPfi     --------------------------
	.section	.text._Z6vecAbsPKfPfi,"ax",@progbits
	.align	128
        .global         _Z6vecAbsPKfPfi
        .type           _Z6vecAbsPKfPfi,@function
        .size           _Z6vecAbsPKfPfi,(.L_x_8 - _Z6vecAbsPKfPfi)
        .other          _Z6vecAbsPKfPfi,@"STO_CUDA_ENTRY STV_DEFAULT"
_Z6vecAbsPKfPfi:
.text._Z6vecAbsPKfPfi:
[----:B------:R-:W-:Y:S01]  /*0000*/  LDC R1, c[0x0][0x37c] ;  /* 0x0000df00ff017b82 */ /* 0x000fe20000000800 */
[----:B------:R-:W0:Y:S01]  /*0010*/  S2R R9, SR_CTAID.X ;  /* 0x0000000000097919 */ /* 0x000e220000002500 */
[----:B------:R-:W1:Y:S01]  /*0020*/  LDCU UR4, c[0x0][0x360] ;  /* 0x00006c00ff0477ac */ /* 0x000e620008000800 */
[----:B------:R-:W-:Y:S01]  /*0030*/  BSSY.RECONVERGENT B0, `(.L_x_0) ;  /* 0x0000014000007945 */ /* 0x000fe20003800200 */
[----:B------:R-:W-:Y:S01]  /*0040*/  IMAD.MOV.U32 R7, RZ, RZ, RZ ;  /* 0x000000ffff077224 */ /* 0x000fe200078e00ff */
[----:B------:R-:W0:Y:S01]  /*0050*/  S2R R8, SR_TID.X ;  /* 0x0000000000087919 */ /* 0x000e220000002100 */
[----:B------:R-:W2:Y:S01]  /*0060*/  LDCU UR5, c[0x0][0x390] ;  /* 0x00007200ff0577ac */ /* 0x000ea20008000800 */
[----:B------:R-:W3:Y:S01]  /*0070*/  LDCU.64 UR6, c[0x0][0x358] ;  /* 0x00006b00ff0677ac */ /* 0x000ee20008000a00 */
[----:B-1----:R-:W-:Y:S02]  /*0080*/  IMAD.U32 R6, RZ, RZ, UR4 ;  /* 0x00000004ff067e24 */ /* 0x002fe4000f8e00ff */
[----:B0-----:R-:W-:-:S05]  /*0090*/  IMAD R0, R9, UR4, R8 ;  /* 0x0000000409007c24 */ /* 0x001fca000f8e0208 */
[----:B--2---:R-:W-:-:S13]  /*00a0*/  ISETP.GE.AND P0, PT, R0, UR5, PT ;  /* 0x0000000500007c0c */ /* 0x004fda000bf06270 */
[----:B---3--:R-:W-:Y:S05]  /*00b0*/  @P0 BRA `(.L_x_1) ;  /* 0x00000000002c0947 */ /* 0x008fea0003800000 */
[----:B------:R-:W0:Y:S01]  /*00c0*/  LDC.64 R4, c[0x0][0x380] ;  /* 0x0000e000ff047b82 */ /* 0x000e220000000a00 */
[----:B------:R-:W1:Y:S01]  /*00d0*/  LDCU UR4, c[0x0][0x370] ;  /* 0x00006e00ff0477ac */ /* 0x000e620008000800 */
[----:B------:R-:W-:Y:S02]  /*00e0*/  IMAD.MOV.U32 R7, RZ, RZ, RZ ;  /* 0x000000ffff077224 */ /* 0x000fe400078e00ff */
[----:B-1----:R-:W-:-:S07]  /*00f0*/  IMAD R11, R6, UR4, RZ ;  /* 0x00000004060b7c24 */ /* 0x002fce000f8e02ff */
.L_x_2:
[----:B0-----:R-:W-:-:S06]  /*0100*/  IMAD.WIDE R2, R0, 0x4, R4 ;  /* 0x0000000400027825 */ /* 0x001fcc00078e0204 */
[----:B------:R-:W2:Y:S01]  /*0110*/  LDG.E R2, desc[UR6][R2.64] ;  /* 0x0000000602027981 */ /* 0x000ea2000c1e1900 */
[----:B------:R-:W-:-:S05]  /*0120*/  IMAD.IADD R0, R11, 0x1, R0 ;  /* 0x000000010b007824 */ /* 0x000fca00078e0200 */
[----:B------:R-:W-:Y:S02]  /*0130*/  ISETP.GE.AND P1, PT, R0, UR5, PT ;  /* 0x0000000500007c0c */ /* 0x000fe4000bf26270 */
[----:B--2---:R-:W-:-:S04]  /*0140*/  FSETP.GT.AND P0, PT, |R2|, R7, PT ;  /* 0x000000070200720b */ /* 0x004fc80003f04200 */
[----:B------:R-:W-:-:S07]  /*0150*/  FSEL R7, |R2|, R7, P0 ;  /* 0x0000000702077208 */ /* 0x000fce0000000200 */
[----:B------:R-:W-:Y:S05]  /*0160*/  @!P1 BRA `(.L_x_2) ;  /* 0xfffffffc00e49947 */ /* 0x000fea000383ffff */
.L_x_1:
[----:B------:R-:W-:Y:S05]  /*0170*/  BSYNC.RECONVERGENT B0 ;  /* 0x0000000000007941 */ /* 0x000fea0003800200 */
.L_x_0:
[----:B------:R-:W0:Y:S01]  /*0180*/  S2UR UR5, SR_CgaCtaId ;  /* 0x00000000000579c3 */ /* 0x000e220000008800 */
[----:B------:R-:W-:Y:S01]  /*0190*/  UMOV UR4, 0x400 ;  /* 0x0000040000047882 */ /* 0x000fe20000000000 */
[----:B------:R-:W-:Y:S01]  /*01a0*/  ISETP.GE.U32.AND P0, PT, R6, 0x2, PT ;  /* 0x000000020600780c */ /* 0x000fe20003f06070 */
[----:B0-----:R-:W-:-:S06]  /*01b0*/  ULEA UR4, UR5, UR4, 0x18 ;  /* 0x0000000405047291 */ /* 0x001fcc000f8ec0ff */
[----:B------:R-:W-:-:S05]  /*01c0*/  LEA R0, R8, UR4, 0x2 ;  /* 0x0000000408007c11 */ /* 0x000fca000f8e10ff */
[----:B------:R0:W-:Y:S01]  /*01d0*/  STS [R0], R7 ;  /* 0x0000000700007388 */ /* 0x0001e20000000800 */
[----:B------:R-:W-:Y:S06]  /*01e0*/  BAR.SYNC.DEFER_BLOCKING 0x0 ;  /* 0x0000000000007b1d */ /* 0x000fec0000010000 */
[----:B------:R-:W-:Y:S05]  /*01f0*/  @!P0 BRA `(.L_x_3) ;  /* 0x0000000000388947 */ /* 0x000fea0003800000 */
.L_x_6:
[--C-:B------:R-:W-:Y:S01]  /*0200*/  IMAD.MOV.U32 R4, RZ, RZ, R6.reuse ;  /* 0x000000ffff047224 */ /* 0x100fe200078e0006 */
[----:B------:R-:W-:Y:S01]  /*0210*/  SHF.R.U32.HI R6, RZ, 0x1, R6 ;  /* 0x00000001ff067819 */ /* 0x000fe20000011606 */
[----:B------:R-:W-:Y:S03]  /*0220*/  BSSY.RECONVERGENT B0, `(.L_x_4) ;  /* 0x0000008000007945 */ /* 0x000fe60003800200 */
[----:B------:R-:W-:-:S13]  /*0230*/  ISETP.GE.U32.AND P0, PT, R8, R6, PT ;  /* 0x000000060800720c */ /* 0x000fda0003f06070 */
[----:B-1----:R-:W-:Y:S05]  /*0240*/  @P0 BRA `(.L_x_5) ;  /* 0x0000000000140947 */ /* 0x002fea0003800000 */
[----:B------:R-:W-:Y:S01]  /*0250*/  IMAD R2, R6, 0x4, R0 ;  /* 0x0000000406027824 */ /* 0x000fe200078e0200 */
[----:B------:R-:W-:Y:S05]  /*0260*/  LDS R3, [R0] ;  /* 0x0000000000037984 */ /* 0x000fea0000000800 */
[----:B------:R-:W1:Y:S02]  /*0270*/  LDS R2, [R2] ;  /* 0x0000000002027984 */ /* 0x000e640000000800 */
[----:B-1----:R-:W-:-:S13]  /*0280*/  FSETP.GT.AND P0, PT, R2, R3, PT ;  /* 0x000000030200720b */ /* 0x002fda0003f04000 */
[----:B------:R1:W-:Y:S02]  /*0290*/  @P0 STS [R0], R2 ;  /* 0x0000000200000388 */ /* 0x0003e40000000800 */
.L_x_5:
[----:B------:R-:W-:Y:S05]  /*02a0*/  BSYNC.RECONVERGENT B0 ;  /* 0x0000000000007941 */ /* 0x000fea0003800200 */
.L_x_4:
[----:B------:R-:W-:Y:S01]  /*02b0*/  BAR.SYNC.DEFER_BLOCKING 0x0 ;  /* 0x0000000000007b1d */ /* 0x000fe20000010000 */
[----:B------:R-:W-:-:S13]  /*02c0*/  ISETP.GT.U32.AND P0, PT, R4, 0x3, PT ;  /* 0x000000030400780c */ /* 0x000fda0003f04070 */
[----:B------:R-:W-:Y:S05]  /*02d0*/  @P0 BRA `(.L_x_6) ;  /* 0xfffffffc00c80947 */ /* 0x000fea000383ffff */
.L_x_3:
[----:B------:R-:W-:-:S13]  /*02e0*/  ISETP.NE.AND P0, PT, R8, RZ, PT ;  /* 0x000000ff0800720c */ /* 0x000fda0003f05270 */
[----:B------:R-:W-:Y:S05]  /*02f0*/  @P0 EXIT ;  /* 0x000000000000094d */ /* 0x000fea0003800000 */
[----:B------:R-:W2:Y:S01]  /*0300*/  S2UR UR5, SR_CgaCtaId ;  /* 0x00000000000579c3 */ /* 0x000ea20000008800 */
[----:B------:R-:W-:-:S07]  /*0310*/  UMOV UR4, 0x400 ;  /* 0x0000040000047882 */ /* 0x000fce0000000000 */
[----:B-1----:R-:W1:Y:S01]  /*0320*/  LDC.64 R2, c[0x0][0x388] ;  /* 0x0000e200ff027b82 */ /* 0x002e620000000a00 */
[----:B--2---:R-:W-:Y:S01]  /*0330*/  ULEA UR4, UR5, UR4, 0x18 ;  /* 0x0000000405047291 */ /* 0x004fe2000f8ec0ff */
[----:B-1----:R-:W-:-:S08]  /*0340*/  IMAD.WIDE.U32 R2, R9, 0x4, R2 ;  /* 0x0000000409027825 */ /* 0x002fd000078e0002 */
[----:B------:R-:W1:Y:S04]  /*0350*/  LDS R5, [UR4] ;  /* 0x00000004ff057984 */ /* 0x000e680008000800 */
[----:B-1----:R-:W-:Y:S01]  /*0360*/  STG.E desc[UR6][R2.64], R5 ;  /* 0x0000000502007986 */ /* 0x002fe2000c101906 */
[----:B------:R-:W-:Y:S05]  /*0370*/  EXIT ;  /* 0x000000000000794d */ /* 0x000fea0003800000 */
.L_x_7:
[----:B------:R-:W-:-:S00]  /*0380*/  BRA `(.L_x_7) ;  /* 0xfffffffc00fc7947 */ /* 0x000fc0000383ffff */
[----:B------:R-:W-:-:S00]  /*0390*/  NOP ;  /* 0x0000000000007918 */ /* 0x000fc00000000000 */
        /* <DEDUP_REMOVED lines=14> */
.L_x_8:


//--------------------- .nv.shared._Z6vecAbsPKfPfi --------------------------
	.section	.nv.shared._Z6vecAbsPKfPfi,"aw",@nobits
	.sectionflags	@""
	.align	16
	.zero		1024


//--------------------- .nv.shared.reserved.0     --------------------------
	.section	.nv.shared.reserved.0,"aw",@nobits
	.weak		__nv_reservedSMEM_offset_0_alias
	.size		__nv_reservedSMEM_offset_0_alias, 0, 64
	.other		__nv_reservedSMEM_offset_0_alias,@"STO_CUDA_RESERVED_SHARED STV_DEFAULT"
__nv_reservedSMEM_offset_0_alias:
	.zero		0
	.zero		64


//--------------------- .nv.constant0._Z6vecAbsPKfPfi --------------------------
	.section	.nv.constant0._Z6vecAbsPKfPfi,"a",@progbits
	.sectionflags	@""
	.align	4
.nv.constant0._Z6vecAbsPKfPfi:
	.zero		916


//--------------------- SYMBOLS --------------------------

	.type		.nv.reservedSmem.offset0,@object
	.size		.nv.reservedSmem.offset0,0x4
	.type		.nv.reservedSmem.cap,@object
	.size		.nv.reservedSmem.cap,0x4
